//
// Generated by NVIDIA NVVM Compiler
//
// Compiler Build ID: CL-36424714
// Cuda compilation tools, release 13.0, V13.0.88
// Based on NVVM 20.0.0
//

.version 9.0
.target sm_100
.address_size 64

	// .globl	_Z12warmupKernelv

.visible .entry _Z12warmupKernelv()
{


	ret;

}
	// .globl	_Z8kernel_0ILi512ELi1073741824EEvPiS0_
.visible .entry _Z8kernel_0ILi512ELi1073741824EEvPiS0_(
	.param .u64 .ptr .align 1 _Z8kernel_0ILi512ELi1073741824EEvPiS0__param_0,
	.param .u64 .ptr .align 1 _Z8kernel_0ILi512ELi1073741824EEvPiS0__param_1
)
{
	.reg .pred 	%p<37>;
	.reg .b32 	%r<61>;
	.reg .b64 	%rd<26>;

	ld.param.u64 	%rd3, [_Z8kernel_0ILi512ELi1073741824EEvPiS0__param_0];
	ld.param.u64 	%rd4, [_Z8kernel_0ILi512ELi1073741824EEvPiS0__param_1];
	cvta.to.global.u64 	%rd1, %rd4;
	cvta.to.global.u64 	%rd5, %rd3;
	mov.u32 	%r1, %tid.x;
	mov.u32 	%r22, %ctaid.x;
	shl.b32 	%r23, %r22, 9;
	add.s32 	%r2, %r23, %r1;
	mul.wide.s32 	%rd6, %r2, 4;
	add.s64 	%rd7, %rd5, %rd6;
	ld.global.u32 	%r24, [%rd7];
	add.s64 	%rd2, %rd1, %rd6;
	st.global.u32 	[%rd2], %r24;
	bar.sync 	0;
	setp.eq.s32 	%p1, %r1, 0;
	@%p1 bra 	$L__BB1_2;
	add.s32 	%r25, %r2, -1;
	mul.wide.u32 	%rd8, %r25, 4;
	add.s64 	%rd9, %rd1, %rd8;
	ld.global.u32 	%r53, [%rd9];
$L__BB1_2:
	setp.gt.s32 	%p2, %r2, 1073741823;
	bar.sync 	0;
	setp.eq.s32 	%p3, %r1, 0;
	or.pred  	%p4, %p2, %p3;
	@%p4 bra 	$L__BB1_4;
	ld.global.u32 	%r26, [%rd2];
	add.s32 	%r27, %r26, %r53;
	st.global.u32 	[%rd2], %r27;
$L__BB1_4:
	bar.sync 	0;
	setp.lt.u32 	%p5, %r1, 2;
	@%p5 bra 	$L__BB1_6;
	add.s32 	%r28, %r2, -2;
	mul.wide.u32 	%rd10, %r28, 4;
	add.s64 	%rd11, %rd1, %rd10;
	ld.global.u32 	%r53, [%rd11];
$L__BB1_6:
	setp.gt.s32 	%p6, %r2, 1073741823;
	bar.sync 	0;
	setp.lt.u32 	%p7, %r1, 2;
	or.pred  	%p8, %p6, %p7;
	@%p8 bra 	$L__BB1_8;
	ld.global.u32 	%r29, [%rd2];
	add.s32 	%r30, %r29, %r53;
	st.global.u32 	[%rd2], %r30;
$L__BB1_8:
	bar.sync 	0;
	setp.lt.u32 	%p9, %r1, 4;
	@%p9 bra 	$L__BB1_10;
	add.s32 	%r31, %r2, -4;
	mul.wide.u32 	%rd12, %r31, 4;
	add.s64 	%rd13, %rd1, %rd12;
	ld.global.u32 	%r53, [%rd13];
$L__BB1_10:
	setp.gt.s32 	%p10, %r2, 1073741823;
	bar.sync 	0;
	setp.lt.u32 	%p11, %r1, 4;
	or.pred  	%p12, %p10, %p11;
	@%p12 bra 	$L__BB1_12;
	ld.global.u32 	%r32, [%rd2];
	add.s32 	%r33, %r32, %r53;
	st.global.u32 	[%rd2], %r33;
$L__BB1_12:
	bar.sync 	0;
	setp.lt.u32 	%p13, %r1, 8;
	@%p13 bra 	$L__BB1_14;
	add.s32 	%r34, %r2, -8;
	mul.wide.u32 	%rd14, %r34, 4;
	add.s64 	%rd15, %rd1, %rd14;
	ld.global.u32 	%r53, [%rd15];
$L__BB1_14:
	setp.gt.s32 	%p14, %r2, 1073741823;
	bar.sync 	0;
	setp.lt.u32 	%p15, %r1, 8;
	or.pred  	%p16, %p14, %p15;
	@%p16 bra 	$L__BB1_16;
	ld.global.u32 	%r35, [%rd2];
	add.s32 	%r36, %r35, %r53;
	st.global.u32 	[%rd2], %r36;
$L__BB1_16:
	bar.sync 	0;
	setp.lt.u32 	%p17, %r1, 16;
	@%p17 bra 	$L__BB1_18;
	add.s32 	%r37, %r2, -16;
	mul.wide.u32 	%rd16, %r37, 4;
	add.s64 	%rd17, %rd1, %rd16;
	ld.global.u32 	%r53, [%rd17];
$L__BB1_18:
	setp.gt.s32 	%p18, %r2, 1073741823;
	bar.sync 	0;
	setp.lt.u32 	%p19, %r1, 16;
	or.pred  	%p20, %p18, %p19;
	@%p20 bra 	$L__BB1_20;
	ld.global.u32 	%r38, [%rd2];
	add.s32 	%r39, %r38, %r53;
	st.global.u32 	[%rd2], %r39;
$L__BB1_20:
	bar.sync 	0;
	setp.lt.u32 	%p21, %r1, 32;
	@%p21 bra 	$L__BB1_22;
	add.s32 	%r40, %r2, -32;
	mul.wide.u32 	%rd18, %r40, 4;
	add.s64 	%rd19, %rd1, %rd18;
	ld.global.u32 	%r53, [%rd19];
$L__BB1_22:
	setp.gt.s32 	%p22, %r2, 1073741823;
	bar.sync 	0;
	setp.lt.u32 	%p23, %r1, 32;
	or.pred  	%p24, %p22, %p23;
	@%p24 bra 	$L__BB1_24;
	ld.global.u32 	%r41, [%rd2];
	add.s32 	%r42, %r41, %r53;
	st.global.u32 	[%rd2], %r42;
$L__BB1_24:
	bar.sync 	0;
	setp.lt.u32 	%p25, %r1, 64;
	@%p25 bra 	$L__BB1_26;
	add.s32 	%r43, %r2, -64;
	mul.wide.u32 	%rd20, %r43, 4;
	add.s64 	%rd21, %rd1, %rd20;
	ld.global.u32 	%r53, [%rd21];
$L__BB1_26:
	setp.gt.s32 	%p26, %r2, 1073741823;
	bar.sync 	0;
	setp.lt.u32 	%p27, %r1, 64;
	or.pred  	%p28, %p26, %p27;
	@%p28 bra 	$L__BB1_28;
	ld.global.u32 	%r44, [%rd2];
	add.s32 	%r45, %r44, %r53;
	st.global.u32 	[%rd2], %r45;
$L__BB1_28:
	bar.sync 	0;
	setp.lt.u32 	%p29, %r1, 128;
	@%p29 bra 	$L__BB1_30;
	add.s32 	%r46, %r2, -128;
	mul.wide.u32 	%rd22, %r46, 4;
	add.s64 	%rd23, %rd1, %rd22;
	ld.global.u32 	%r53, [%rd23];
$L__BB1_30:
	setp.gt.s32 	%p30, %r2, 1073741823;
	bar.sync 	0;
	setp.lt.u32 	%p31, %r1, 128;
	or.pred  	%p32, %p30, %p31;
	@%p32 bra 	$L__BB1_32;
	ld.global.u32 	%r47, [%rd2];
	add.s32 	%r48, %r47, %r53;
	st.global.u32 	[%rd2], %r48;
$L__BB1_32:
	bar.sync 	0;
	setp.lt.u32 	%p33, %r1, 256;
	@%p33 bra 	$L__BB1_34;
	add.s32 	%r49, %r2, -256;
	mul.wide.u32 	%rd24, %r49, 4;
	add.s64 	%rd25, %rd1, %rd24;
	ld.global.u32 	%r53, [%rd25];
$L__BB1_34:
	setp.gt.s32 	%p34, %r2, 1073741823;
	bar.sync 	0;
	setp.lt.u32 	%p35, %r1, 256;
	or.pred  	%p36, %p34, %p35;
	@%p36 bra 	$L__BB1_36;
	ld.global.u32 	%r50, [%rd2];
	add.s32 	%r51, %r50, %r53;
	st.global.u32 	[%rd2], %r51;
$L__BB1_36:
	bar.sync 	0;
	ret;

}


// ===== COMPILED SASS (sm_100) =====

	.target	sm_100

	.elftype	@"ET_EXEC"


//--------------------- .note.nv.tkinfo           --------------------------
	.section	.note.nv.tkinfo,"",@"SHT_NOTE"
	.sectionflags	@"SHF_NOTE_NV_TKINFO"
	.tkinfo
        /*0018*/ 	.word	0x00000002
        /*0030*/ 	.string	""
        /*0030*/ 	.string	"ptxas"
        /*0030*/ 	.string	"Cuda compilation tools, release 13.0, V13.0.88"
        /*0030*/ 	.string	"Build cuda_13.0.r13.0/compiler.36424714_0"
        /*0030*/ 	.string	"-arch sm_100 -m 64 "



//--------------------- .note.nv.cuinfo           --------------------------
	.section	.note.nv.cuinfo,"",@"SHT_NOTE"
	.sectionflags	@"SHF_NOTE_NV_CUINFO"
        /*0018*/ 	.short	0x0002
        /*001a*/ 	.short	0x0064
        /*001c*/ 	.short	0x0082
	.zero		2


//--------------------- .nv.info                  --------------------------
	.section	.nv.info,"",@"SHT_CUDA_INFO"
	.align	4


	//----- nvinfo : EIATTR_REGCOUNT
	.align		4
        /*0000*/ 	.byte	0x04, 0x2f
        /*0002*/ 	.short	(.L_1 - .L_0)
	.align		4
.L_0:
        /*0004*/ 	.word	index@(_Z12warmupKernelv)
        /*0008*/ 	.word	0x00000004


	//----- nvinfo : EIATTR_FRAME_SIZE
	.align		4
.L_1:
        /*000c*/ 	.byte	0x04, 0x11
        /*000e*/ 	.short	(.L_3 - .L_2)
	.align		4
.L_2:
        /*0010*/ 	.word	index@(_Z12warmupKernelv)
        /*0014*/ 	.word	0x00000000


	//----- nvinfo : EIATTR_REGCOUNT
	.align		4
.L_3:
        /*0018*/ 	.byte	0x04, 0x2f
        /*001a*/ 	.short	(.L_5 - .L_4)
	.align		4
.L_4:
        /*001c*/ 	.word	index@(_Z8kernel_0ILi512ELi1073741824EEvPiS0_)
        /*0020*/ 	.word	0x00000014


	//----- nvinfo : EIATTR_FRAME_SIZE
	.align		4
.L_5:
        /*0024*/ 	.byte	0x04, 0x11
        /*0026*/ 	.short	(.L_7 - .L_6)
	.align		4
.L_6:
        /*0028*/ 	.word	index@(_Z8kernel_0ILi512ELi1073741824EEvPiS0_)
        /*002c*/ 	.word	0x00000000


	//----- nvinfo : EIATTR_MIN_STACK_SIZE
	.align		4
.L_7:
        /*0030*/ 	.byte	0x04, 0x12
        /*0032*/ 	.short	(.L_9 - .L_8)
	.align		4
.L_8:
        /*0034*/ 	.word	index@(_Z8kernel_0ILi512ELi1073741824EEvPiS0_)
        /*0038*/ 	.word	0x00000000


	//----- nvinfo : EIATTR_MIN_STACK_SIZE
	.align		4
.L_9:
        /*003c*/ 	.byte	0x04, 0x12
        /*003e*/ 	.short	(.L_11 - .L_10)
	.align		4
.L_10:
        /*0040*/ 	.word	index@(_Z12warmupKernelv)
        /*0044*/ 	.word	0x00000000
.L_11:


//--------------------- .nv.compat                --------------------------
	.section	.nv.compat,"",@"SHT_CUDA_COMPAT_INFO"
	.align	4
        /*0000*/ 	.byte	0x02, 0x09, 0x00, 0x00, 0x02, 0x02, 0x01, 0x00, 0x02, 0x05, 0x05, 0x00, 0x03, 0x07, 0x01, 0x01
        /*0010*/ 	.byte	0x02, 0x03, 0x00, 0x00, 0x02, 0x06, 0x01, 0x00, 0x04, 0x0b, 0x08, 0x00, 0x09, 0x00, 0x00, 0x00
        /*0020*/ 	.byte	0x00, 0x00, 0x00, 0x00


//--------------------- .nv.info._Z8kernel_0ILi512ELi1073741824EEvPiS0_ --------------------------
	.section	.nv.info._Z8kernel_0ILi512ELi1073741824EEvPiS0_,"",@"SHT_CUDA_INFO"
	.sectionflags	@""
	.align	4


	//----- nvinfo : EIATTR_CUDA_API_VERSION
	.align		4
        /*0000*/ 	.byte	0x04, 0x37
        /*0002*/ 	.short	(.L_13 - .L_12)
.L_12:
        /*0004*/ 	.word	0x00000082


	//----- nvinfo : EIATTR_KPARAM_INFO
	.align		4
.L_13:
        /*0008*/ 	.byte	0x04, 0x17
        /*000a*/ 	.short	(.L_15 - .L_14)
.L_14:
        /*000c*/ 	.word	0x00000000
        /*0010*/ 	.short	0x0001
        /*0012*/ 	.short	0x0008
        /*0014*/ 	.byte	0x00, 0xf5, 0x21, 0x00


	//----- nvinfo : EIATTR_KPARAM_INFO
	.align		4
.L_15:
        /*0018*/ 	.byte	0x04, 0x17
        /*001a*/ 	.short	(.L_17 - .L_16)
.L_16:
        /*001c*/ 	.word	0x00000000
        /*0020*/ 	.short	0x0000
        /*0022*/ 	.short	0x0000
        /*0024*/ 	.byte	0x00, 0xf5, 0x21, 0x00


	//----- nvinfo : EIATTR_SPARSE_MMA_MASK
	.align		4
.L_17:
        /*0028*/ 	.byte	0x03, 0x50
        /*002a*/ 	.short	0x0000


	//----- nvinfo : EIATTR_MAXREG_COUNT
	.align		4
        /*002c*/ 	.byte	0x03, 0x1b
        /*002e*/ 	.short	0x00ff


	//----- nvinfo : EIATTR_NUM_BARRIERS
	.align		4
        /*0030*/ 	.byte	0x02, 0x4c
        /*0032*/ 	.byte	0x01
	.zero		1


	//----- nvinfo : EIATTR_MERCURY_ISA_VERSION
	.align		4
        /*0034*/ 	.byte	0x03, 0x5f
        /*0036*/ 	.short	0x0101


	//----- nvinfo : EIATTR_VRC_CTA_INIT_COUNT
	.align		4
        /*0038*/ 	.byte	0x02, 0x4a
	.zero		1
	.zero		1


	//----- nvinfo : EIATTR_EXIT_INSTR_OFFSETS
	.align		4
        /*003c*/ 	.byte	0x04, 0x1c
        /*003e*/ 	.short	(.L_19 - .L_18)


	//   ....[0]....
.L_18:
        /*0040*/ 	.word	0x00000660


	//----- nvinfo : EIATTR_CBANK_PARAM_SIZE
	.align		4
.L_19:
        /*0044*/ 	.byte	0x03, 0x19
        /*0046*/ 	.short	0x0010


	//----- nvinfo : EIATTR_PARAM_CBANK
	.align		4
        /*0048*/ 	.byte	0x04, 0x0a
        /*004a*/ 	.short	(.L_21 - .L_20)
	.align		4
.L_20:
        /*004c*/ 	.word	index@(.nv.constant0._Z8kernel_0ILi512ELi1073741824EEvPiS0_)
        /*0050*/ 	.short	0x0380
        /*0052*/ 	.short	0x0010


	//----- nvinfo : EIATTR_SW_WAR
	.align		4
.L_21:
        /*0054*/ 	.byte	0x04, 0x36
        /*0056*/ 	.short	(.L_23 - .L_22)
.L_22:
        /*0058*/ 	.word	0x00000008
.L_23:


//--------------------- .nv.info._Z12warmupKernelv --------------------------
	.section	.nv.info._Z12warmupKernelv,"",@"SHT_CUDA_INFO"
	.sectionflags	@""
	.align	4


	//----- nvinfo : EIATTR_CUDA_API_VERSION
	.align		4
        /*0000*/ 	.byte	0x04, 0x37
        /*0002*/ 	.short	(.L_25 - .L_24)
.L_24:
        /*0004*/ 	.word	0x00000082


	//----- nvinfo : EIATTR_SPARSE_MMA_MASK
	.align		4
.L_25:
        /*0008*/ 	.byte	0x03, 0x50
        /*000a*/ 	.short	0x0000


	//----- nvinfo : EIATTR_MAXREG_COUNT
	.align		4
        /*000c*/ 	.byte	0x03, 0x1b
        /*000e*/ 	.short	0x00ff


	//----- nvinfo : EIATTR_MERCURY_ISA_VERSION
	.align		4
        /*0010*/ 	.byte	0x03, 0x5f
        /*0012*/ 	.short	0x0101


	//----- nvinfo : EIATTR_VRC_CTA_INIT_COUNT
	.align		4
        /*0014*/ 	.byte	0x02, 0x4a
	.zero		1
	.zero		1


	//----- nvinfo : EIATTR_EXIT_INSTR_OFFSETS
	.align		4
        /*0018*/ 	.byte	0x04, 0x1c
        /*001a*/ 	.short	(.L_27 - .L_26)


	//   ....[0]....
.L_26:
        /*001c*/ 	.word	0x00000010


	//----- nvinfo : EIATTR_SW_WAR
	.align		4
.L_27:
        /*0020*/ 	.byte	0x04, 0x36
        /*0022*/ 	.short	(.L_29 - .L_28)
.L_28:
        /*0024*/ 	.word	0x00000008
.L_29:


//--------------------- .nv.callgraph             --------------------------
	.section	.nv.callgraph,"",@"SHT_CUDA_CALLGRAPH"
	.align	4
	.sectionentsize	8
	.align		4
        /*0000*/ 	.word	0x00000000
	.align		4
        /*0004*/ 	.word	0xffffffff
	.align		4
        /*0008*/ 	.word	0x00000000
	.align		4
        /*000c*/ 	.word	0xfffffffe
	.align		4
        /*0010*/ 	.word	0x00000000
	.align		4
        /*0014*/ 	.word	0xfffffffd
	.align		4
        /*0018*/ 	.word	0x00000000
	.align		4
        /*001c*/ 	.word	0xfffffffc


//--------------------- .text._Z8kernel_0ILi512ELi1073741824EEvPiS0_ --------------------------
	.section	.text._Z8kernel_0ILi512ELi1073741824EEvPiS0_,"ax",@progbits
	.align	128
        .global         _Z8kernel_0ILi512ELi1073741824EEvPiS0_
        .type           _Z8kernel_0ILi512ELi1073741824EEvPiS0_,@function
        .size           _Z8kernel_0ILi512ELi1073741824EEvPiS0_,(.L_x_2 - _Z8kernel_0ILi512ELi1073741824EEvPiS0_)
        .other          _Z8kernel_0ILi512ELi1073741824EEvPiS0_,@"STO_CUDA_ENTRY STV_DEFAULT"
_Z8kernel_0ILi512ELi1073741824EEvPiS0_:
.text._Z8kernel_0ILi512ELi1073741824EEvPiS0_:
[----:B------:R-:W-:Y:S01]  /*0000*/  LDC R1, c[0x0][0x37c] ;  /* 0x0000df00ff017b82 */ /* 0x000fe20000000800 */
[----:B------:R-:W0:Y:S07]  /*0010*/  S2R R6, SR_TID.X ;  /* 0x0000000000067919 */ /* 0x000e2e0000002100 */
[----:B------:R-:W1:Y:S01]  /*0020*/  LDC.64 R8, c[0x0][0x380] ;  /* 0x0000e000ff087b82 */ /* 0x000e620000000a00 */
[----:B------:R-:W2:Y:S01]  /*0030*/  LDCU.64 UR4, c[0x0][0x358] ;  /* 0x00006b00ff0477ac */ /* 0x000ea20008000a00 */
[----:B------:R-:W0:Y:S06]  /*0040*/  S2R R7, SR_CTAID.X ;  /* 0x0000000000077919 */ /* 0x000e2c0000002500 */
[----:B------:R-:W3:Y:S01]  /*0050*/  LDC.64 R4, c[0x0][0x388] ;  /* 0x0000e200ff047b82 */ /* 0x000ee20000000a00 */
[----:B0-----:R-:W-:-:S04]  /*0060*/  IMAD R7, R7, 0x200, R6 ;  /* 0x0000020007077824 */ /* 0x001fc800078e0206 */
[----:B-1----:R-:W-:-:S05]  /*0070*/  IMAD.WIDE R8, R7, 0x4, R8 ;  /* 0x0000000407087825 */ /* 0x002fca00078e0208 */
[----:B--2---:R-:W2:Y:S01]  /*0080*/  LDG.E R13, desc[UR4][R8.64] ;  /* 0x00000004080d7981 */ /* 0x004ea2000c1e1900 */
[----:B---3--:R-:W-:Y:S01]  /*0090*/  IMAD.WIDE R2, R7, 0x4, R4 ;  /* 0x0000000407027825 */ /* 0x008fe200078e0204 */
[----:B------:R-:W-:-:S04]  /*00a0*/  ISETP.NE.AND P1, PT, R6, RZ, PT ;  /* 0x000000ff0600720c */ /* 0x000fc80003f25270 */
[----:B------:R-:W-:-:S09]  /*00b0*/  ISETP.GT.OR P0, PT, R7, 0x3fffffff, !P1 ;  /* 0x3fffffff0700780c */ /* 0x000fd20004f04670 */
[----:B------:R-:W-:-:S04]  /*00c0*/  @P1 VIADD R11, R7, 0xffffffff ;  /* 0xffffffff070b1836 */ /* 0x000fc80000000000 */
[----:B------:R-:W-:Y:S01]  /*00d0*/  @P1 IMAD.WIDE.U32 R10, R11, 0x4, R4 ;  /* 0x000000040b0a1825 */ /* 0x000fe200078e0004 */
[----:B--2---:R0:W-:Y:S01]  /*00e0*/  STG.E desc[UR4][R2.64], R13 ;  /* 0x0000000d02007986 */ /* 0x0041e2000c101904 */
[----:B------:R-:W-:Y:S06]  /*00f0*/  BAR.SYNC.DEFER_BLOCKING 0x0 ;  /* 0x0000000000007b1d */ /* 0x000fec0000010000 */
[----:B------:R-:W2:Y:S02]  /*0100*/  @P1 LDG.E R0, desc[UR4][R10.64] ;  /* 0x000000040a001981 */ /* 0x000ea4000c1e1900 */
[----:B------:R-:W-:Y:S06]  /*0110*/  BAR.SYNC.DEFER_BLOCKING 0x0 ;  /* 0x0000000000007b1d */ /* 0x000fec0000010000 */
[----:B------:R-:W2:Y:S01]  /*0120*/  @!P0 LDG.E R9, desc[UR4][R2.64] ;  /* 0x0000000402098981 */ /* 0x000ea2000c1e1900 */
[----:B------:R-:W-:-:S04]  /*0130*/  ISETP.GE.U32.AND P2, PT, R6, 0x2, PT ;  /* 0x000000020600780c */ /* 0x000fc80003f46070 */
[----:B------:R-:W-:-:S09]  /*0140*/  ISETP.GT.OR P1, PT, R7, 0x3fffffff, !P2 ;  /* 0x3fffffff0700780c */ /* 0x000fd20005724670 */
[----:B------:R-:W-:Y:S01]  /*0150*/  @P2 IADD3 R17, PT, PT, R7, -0x2, RZ ;  /* 0xfffffffe07112810 */ /* 0x000fe20007ffe0ff */
[----:B--2---:R-:W-:-:S04]  /*0160*/  @!P0 IMAD.IADD R15, R0, 0x1, R9 ;  /* 0x00000001000f8824 */ /* 0x004fc800078e0209 */
[----:B------:R-:W-:Y:S01]  /*0170*/  @P2 IMAD.WIDE.U32 R8, R17, 0x4, R4 ;  /* 0x0000000411082825 */ /* 0x000fe200078e0004 */
[----:B------:R1:W-:Y:S01]  /*0180*/  @!P0 STG.E desc[UR4][R2.64], R15 ;  /* 0x0000000f02008986 */ /* 0x0003e2000c101904 */
[----:B------:R-:W-:Y:S06]  /*0190*/  BAR.SYNC.DEFER_BLOCKING 0x0 ;  /* 0x0000000000007b1d */ /* 0x000fec0000010000 */
[----:B------:R-:W0:Y:S02]  /*01a0*/  @P2 LDG.E R0, desc[UR4][R8.64] ;  /* 0x0000000408002981 */ /* 0x000e24000c1e1900 */
[----:B------:R-:W-:Y:S06]  /*01b0*/  BAR.SYNC.DEFER_BLOCKING 0x0 ;  /* 0x0000000000007b1d */ /* 0x000fec0000010000 */
[----:B------:R-:W0:Y:S01]  /*01c0*/  @!P1 LDG.E R11, desc[UR4][R2.64] ;  /* 0x00000004020b9981 */ /* 0x000e22000c1e1900 */
[----:B------:R-:W-:-:S04]  /*01d0*/  ISETP.GE.U32.AND P2, PT, R6, 0x4, PT ;  /* 0x000000040600780c */ /* 0x000fc80003f46070 */
[----:B------:R-:W-:-:S09]  /*01e0*/  ISETP.GT.OR P0, PT, R7, 0x3fffffff, !P2 ;  /* 0x3fffffff0700780c */ /* 0x000fd20005704670 */
[----:B------:R-:W-:Y:S01]  /*01f0*/  @P2 VIADD R17, R7, 0xfffffffc ;  /* 0xfffffffc07112836 */ /* 0x000fe20000000000 */
[----:B0-----:R-:W-:-:S03]  /*0200*/  @!P1 IADD3 R13, PT, PT, R0, R11, RZ ;  /* 0x0000000b000d9210 */ /* 0x001fc60007ffe0ff */
[----:B------:R-:W-:Y:S02]  /*0210*/  @P2 IMAD.WIDE.U32 R10, R17, 0x4, R4 ;  /* 0x00000004110a2825 */ /* 0x000fe400078e0004 */
[----:B------:R0:W-:Y:S01]  /*0220*/  @!P1 STG.E desc[UR4][R2.64], R13 ;  /* 0x0000000d02009986 */ /* 0x0001e2000c101904 */
[----:B------:R-:W-:Y:S06]  /*0230*/  BAR.SYNC.DEFER_BLOCKING 0x0 ;  /* 0x0000000000007b1d */ /* 0x000fec0000010000 */
[----:B------:R-:W1:Y:S02]  /*0240*/  @P2 LDG.E R0, desc[UR4][R10.64] ;  /* 0x000000040a002981 */ /* 0x000e64000c1e1900 */
[----:B------:R-:W-:Y:S06]  /*0250*/  BAR.SYNC.DEFER_BLOCKING 0x0 ;  /* 0x0000000000007b1d */ /* 0x000fec0000010000 */
[----:B------:R-:W1:Y:S01]  /*0260*/  @!P0 LDG.E R9, desc[UR4][R2.64] ;  /* 0x0000000402098981 */ /* 0x000e62000c1e1900 */
[----:B------:R-:W-:-:S04]  /*0270*/  ISETP.GE.U32.AND P2, PT, R6, 0x8, PT ;  /* 0x000000080600780c */ /* 0x000fc80003f46070 */
[----:B------:R-:W-:-:S09]  /*0280*/  ISETP.GT.OR P1, PT, R7, 0x3fffffff, !P2 ;  /* 0x3fffffff0700780c */ /* 0x000fd20005724670 */
[----:B------:R-:W-:Y:S02]  /*0290*/  @P2 VIADD R17, R7, 0xfffffff8 ;  /* 0xfffffff807112836 */ /* 0x000fe40000000000 */
[----:B-1----:R-:W-:Y:S02]  /*02a0*/  @!P0 IMAD.IADD R15, R0, 0x1, R9 ;  /* 0x00000001000f8824 */ /* 0x002fe400078e0209 */
[----:B------:R-:W-:-:S03]  /*02b0*/  @P2 IMAD.WIDE.U32 R8, R17, 0x4, R4 ;  /* 0x0000000411082825 */ /* 0x000fc600078e0004 */
[----:B------:R1:W-:Y:S01]  /*02c0*/  @!P0 STG.E desc[UR4][R2.64], R15 ;  /* 0x0000000f02008986 */ /* 0x0003e2000c101904 */
[----:B------:R-:W-:Y:S06]  /*02d0*/  BAR.SYNC.DEFER_BLOCKING 0x0 ;  /* 0x0000000000007b1d */ /* 0x000fec0000010000 */
[----:B------:R-:W0:Y:S02]  /*02e0*/  @P2 LDG.E R0, desc[UR4][R8.64] ;  /* 0x0000000408002981 */ /* 0x000e24000c1e1900 */
[----:B------:R-:W-:Y:S06]  /*02f0*/  BAR.SYNC.DEFER_BLOCKING 0x0 ;  /* 0x0000000000007b1d */ /* 0x000fec0000010000 */
[----:B------:R-:W0:Y:S01]  /*0300*/  @!P1 LDG.E R11, desc[UR4][R2.64] ;  /* 0x00000004020b9981 */ /* 0x000e22000c1e1900 */
[----:B------:R-:W-:-:S04]  /*0310*/  ISETP.GE.U32.AND P2, PT, R6, 0x10, PT ;  /* 0x000000100600780c */ /* 0x000fc80003f46070 */
[----:B------:R-:W-:-:S09]  /*0320*/  ISETP.GT.OR P0, PT, R7, 0x3fffffff, !P2 ;  /* 0x3fffffff0700780c */ /* 0x000fd20005704670 */
[----:B------:R-:W-:Y:S01]  /*0330*/  @P2 IADD3 R17, PT, PT, R7, -0x10, RZ ;  /* 0xfffffff007112810 */ /* 0x000fe20007ffe0ff */
[----:B0-----:R-:W-:-:S04]  /*0340*/  @!P1 IMAD.IADD R13, R0, 0x1, R11 ;  /* 0x00000001000d9824 */ /* 0x001fc800078e020b */
[----:B------:R-:W-:Y:S01]  /*0350*/  @P2 IMAD.WIDE.U32 R10, R17, 0x4, R4 ;  /* 0x00000004110a2825 */ /* 0x000fe200078e0004 */
[----:B------:R0:W-:Y:S01]  /*0360*/  @!P1 STG.E desc[UR4][R2.64], R13 ;  /* 0x0000000d02009986 */ /* 0x0001e2000c101904 */
[----:B------:R-:W-:Y:S06]  /*0370*/  BAR.SYNC.DEFER_BLOCKING 0x0 ;  /* 0x0000000000007b1d */ /* 0x000fec0000010000 */
[----:B------:R-:W1:Y:S02]  /*0380*/  @P2 LDG.E R0, desc[UR4][R10.64] ;  /* 0x000000040a002981 */ /* 0x000e64000c1e1900 */
[----:B------:R-:W-:Y:S06]  /*0390*/  BAR.SYNC.DEFER_BLOCKING 0x0 ;  /* 0x0000000000007b1d */ /* 0x000fec0000010000 */
[----:B------:R-:W1:Y:S01]  /*03a0*/  @!P0 LDG.E R9, desc[UR4][R2.64] ;  /* 0x0000000402098981 */ /* 0x000e62000c1e1900 */
[----:B------:R-:W-:-:S04]  /*03b0*/  ISETP.GE.U32.AND P2, PT, R6, 0x20, PT ;  /* 0x000000200600780c */ /* 0x000fc80003f46070 */
[----:B------:R-:W-:-:S09]  /*03c0*/  ISETP.GT.OR P1, PT, R7, 0x3fffffff, !P2 ;  /* 0x3fffffff0700780c */ /* 0x000fd20005724670 */
[----:B------:R-:W-:Y:S01]  /*03d0*/  @P2 VIADD R17, R7, 0xffffffe0 ;  /* 0xffffffe007112836 */ /* 0x000fe20000000000 */
[----:B-1----:R-:W-:-:S03]  /*03e0*/  @!P0 IADD3 R15, PT, PT, R0, R9, RZ ;  /* 0x00000009000f8210 */ /* 0x002fc60007ffe0ff */
[----:B------:R-:W-:Y:S02]  /*03f0*/  @P2 IMAD.WIDE.U32 R8, R17, 0x4, R4 ;  /* 0x0000000411082825 */ /* 0x000fe400078e0004 */
[----:B------:R1:W-:Y:S01]  /*0400*/  @!P0 STG.E desc[UR4][R2.64], R15 ;  /* 0x0000000f02008986 */ /* 0x0003e2000c101904 */
[----:B------:R-:W-:Y:S06]  /*0410*/  BAR.SYNC.DEFER_BLOCKING 0x0 ;  /* 0x0000000000007b1d */ /* 0x000fec0000010000 */
[----:B------:R-:W0:Y:S02]  /*0420*/  @P2 LDG.E R0, desc[UR4][R8.64] ;  /* 0x0000000408002981 */ /* 0x000e24000c1e1900 */
[----:B------:R-:W-:Y:S06]  /*0430*/  BAR.SYNC.DEFER_BLOCKING 0x0 ;  /* 0x0000000000007b1d */ /* 0x000fec0000010000 */
[----:B------:R-:W0:Y:S01]  /*0440*/  @!P1 LDG.E R11, desc[UR4][R2.64] ;  /* 0x00000004020b9981 */ /* 0x000e22000c1e1900 */
[----:B------:R-:W-:-:S04]  /*0450*/  ISETP.GE.U32.AND P2, PT, R6, 0x40, PT ;  /* 0x000000400600780c */ /* 0x000fc80003f46070 */
[----:B------:R-:W-:-:S09]  /*0460*/  ISETP.GT.OR P0, PT, R7, 0x3fffffff, !P2 ;  /* 0x3fffffff0700780c */ /* 0x000fd20005704670 */
[----:B------:R-:W-:Y:S02]  /*0470*/  @P2 VIADD R17, R7, 0xffffffc0 ;  /* 0xffffffc007112836 */ /* 0x000fe40000000000 */
[----:B0-----:R-:W-:Y:S02]  /*0480*/  @!P1 IMAD.IADD R13, R0, 0x1, R11 ;  /* 0x00000001000d9824 */ /* 0x001fe400078e020b */
[----:B------:R-:W-:-:S03]  /*0490*/  @P2 IMAD.WIDE.U32 R10, R17, 0x4, R4 ;  /* 0x00000004110a2825 */ /* 0x000fc600078e0004 */
[----:B------:R-:W-:Y:S01]  /*04a0*/  @!P1 STG.E desc[UR4][R2.64], R13 ;  /* 0x0000000d02009986 */ /* 0x000fe2000c101904 */
[----:B------:R-:W-:Y:S06]  /*04b0*/  BAR.SYNC.DEFER_BLOCKING 0x0 ;  /* 0x0000000000007b1d */ /* 0x000fec0000010000 */
[----:B------:R-:W1:Y:S02]  /*04c0*/  @P2 LDG.E R0, desc[UR4][R10.64] ;  /* 0x000000040a002981 */ /* 0x000e64000c1e1900 */
[----:B------:R-:W-:Y:S06]  /*04d0*/  BAR.SYNC.DEFER_BLOCKING 0x0 ;  /* 0x0000000000007b1d */ /* 0x000fec0000010000 */
[----:B------:R-:W1:Y:S01]  /*04e0*/  @!P0 LDG.E R9, desc[UR4][R2.64] ;  /* 0x0000000402098981 */ /* 0x000e62000c1e1900 */
[----:B------:R-:W-:-:S04]  /*04f0*/  ISETP.GE.U32.AND P2, PT, R6, 0x80, PT ;  /* 0x000000800600780c */ /* 0x000fc80003f46070 */
[----:B------:R-:W-:-:S09]  /*0500*/  ISETP.GT.OR P1, PT, R7, 0x3fffffff, !P2 ;  /* 0x3fffffff0700780c */ /* 0x000fd20005724670 */
[----:B------:R-:W-:Y:S01]  /*0510*/  @P2 IADD3 R17, PT, PT, R7, -0x80, RZ ;  /* 0xffffff8007112810 */ /* 0x000fe20007ffe0ff */
[----:B-1----:R-:W-:-:S04]  /*0520*/  @!P0 IMAD.IADD R15, R0, 0x1, R9 ;  /* 0x00000001000f8824 */ /* 0x002fc800078e0209 */
[----:B------:R-:W-:Y:S01]  /*0530*/  @P2 IMAD.WIDE.U32 R8, R17, 0x4, R4 ;  /* 0x0000000411082825 */ /* 0x000fe200078e0004 */
[----:B------:R-:W-:Y:S01]  /*0540*/  @!P0 STG.E desc[UR4][R2.64], R15 ;  /* 0x0000000f02008986 */ /* 0x000fe2000c101904 */
[----:B------:R-:W-:Y:S06]  /*0550*/  BAR.SYNC.DEFER_BLOCKING 0x0 ;  /* 0x0000000000007b1d */ /* 0x000fec0000010000 */
[----:B------:R-:W2:Y:S02]  /*0560*/  @P2 LDG.E R0, desc[UR4][R8.64] ;  /* 0x0000000408002981 */ /* 0x000ea4000c1e1900 */
[----:B------:R-:W-:Y:S06]  /*0570*/  BAR.SYNC.DEFER_BLOCKING 0x0 ;  /* 0x0000000000007b1d */ /* 0x000fec0000010000 */
[----:B------:R-:W2:Y:S01]  /*0580*/  @!P1 LDG.E R11, desc[UR4][R2.64] ;  /* 0x00000004020b9981 */ /* 0x000ea2000c1e1900 */
[----:B------:R-:W-:-:S04]  /*0590*/  ISETP.GE.U32.AND P2, PT, R6, 0x100, PT ;  /* 0x000001000600780c */ /* 0x000fc80003f46070 */
[----:B------:R-:W-:-:S09]  /*05a0*/  ISETP.GT.OR P0, PT, R7, 0x3fffffff, !P2 ;  /* 0x3fffffff0700780c */ /* 0x000fd20005704670 */
[----:B------:R-:W-:-:S05]  /*05b0*/  @P2 IADD3 R7, PT, PT, R7, -0x100, RZ ;  /* 0xffffff0007072810 */ /* 0x000fca0007ffe0ff */
[----:B------:R-:W-:-:S04]  /*05c0*/  @P2 IMAD.WIDE.U32 R4, R7, 0x4, R4 ;  /* 0x0000000407042825 */ /* 0x000fc800078e0004 */
[----:B--2---:R-:W-:-:S05]  /*05d0*/  @!P1 IMAD.IADD R11, R0, 0x1, R11 ;  /* 0x00000001000b9824 */ /* 0x004fca00078e020b */
[----:B------:R-:W-:Y:S01]  /*05e0*/  @!P1 STG.E desc[UR4][R2.64], R11 ;  /* 0x0000000b02009986 */ /* 0x000fe2000c101904 */
[----:B------:R-:W-:Y:S06]  /*05f0*/  BAR.SYNC.DEFER_BLOCKING 0x0 ;  /* 0x0000000000007b1d */ /* 0x000fec0000010000 */
[----:B------:R-:W2:Y:S02]  /*0600*/  @P2 LDG.E R0, desc[UR4][R4.64] ;  /* 0x0000000404002981 */ /* 0x000ea4000c1e1900 */
[----:B------:R-:W-:Y:S06]  /*0610*/  BAR.SYNC.DEFER_BLOCKING 0x0 ;  /* 0x0000000000007b1d */ /* 0x000fec0000010000 */
[----:B------:R-:W2:Y:S02]  /*0620*/  @!P0 LDG.E R7, desc[UR4][R2.64] ;  /* 0x0000000402078981 */ /* 0x000ea4000c1e1900 */
[----:B--2---:R-:W-:-:S05]  /*0630*/  @!P0 IADD3 R7, PT, PT, R7, R0, RZ ;  /* 0x0000000007078210 */ /* 0x004fca0007ffe0ff */
[----:B------:R-:W-:Y:S01]  /*0640*/  @!P0 STG.E desc[UR4][R2.64], R7 ;  /* 0x0000000702008986 */ /* 0x000fe2000c101904 */
[----:B------:R-:W-:Y:S06]  /*0650*/  BAR.SYNC.DEFER_BLOCKING 0x0 ;  /* 0x0000000000007b1d */ /* 0x000fec0000010000 */
[----:B------:R-:W-:Y:S05]  /*0660*/  EXIT ;  /* 0x000000000000794d */ /* 0x000fea0003800000 */
.L_x_0:
[----:B------:R-:W-:-:S00]  /*0670*/  BRA `(.L_x_0) ;  /* 0xfffffffc00fc7947 */ /* 0x000fc0000383ffff */
[----:B------:R-:W-:-:S00]  /*0680*/  NOP ;  /* 0x0000000000007918 */ /* 0x000fc00000000000 */
[----:B------:R-:W-:-:S00]  /*0690*/  NOP ;  /* 0x0000000000007918 */ /* 0x000fc00000000000 */
[----:B------:R-:W-:-:S00]  /*06a0*/  NOP ;  /* 0x0000000000007918 */ /* 0x000fc00000000000 */
[----:B------:R-:W-:-:S00]  /*06b0*/  NOP ;  /* 0x0000000000007918 */ /* 0x000fc00000000000 */
[----:B------:R-:W-:-:S00]  /*06c0*/  NOP ;  /* 0x0000000000007918 */ /* 0x000fc00000000000 */
[----:B------:R-:W-:-:S00]  /*06d0*/  NOP ;  /* 0x0000000000007918 */ /* 0x000fc00000000000 */
[----:B------:R-:W-:-:S00]  /*06e0*/  NOP ;  /* 0x0000000000007918 */ /* 0x000fc00000000000 */
[----:B------:R-:W-:-:S00]  /*06f0*/  NOP ;  /* 0x0000000000007918 */ /* 0x000fc00000000000 */
.L_x_2:


//--------------------- .text._Z12warmupKernelv   --------------------------
	.section	.text._Z12warmupKernelv,"ax",@progbits
	.align	128
        .global         _Z12warmupKernelv
        .type           _Z12warmupKernelv,@function
        .size           _Z12warmupKernelv,(.L_x_3 - _Z12warmupKernelv)
        .other          _Z12warmupKernelv,@"STO_CUDA_ENTRY STV_DEFAULT"
_Z12warmupKernelv:
.text._Z12warmupKernelv:
[----:B------:R-:W-:Y:S01]  /*0000*/  LDC R1, c[0x0][0x37c] ;  /* 0x0000df00ff017b82 */ /* 0x000fe20000000800 */
[----:B------:R-:W-:Y:S05]  /*0010*/  EXIT ;  /* 0x000000000000794d */ /* 0x000fea0003800000 */
.L_x_1:
        /* <DEDUP_REMOVED lines=14> */
.L_x_3:


//--------------------- .nv.shared.reserved.0     --------------------------
	.section	.nv.shared.reserved.0,"aw",@nobits
	.weak		__nv_reservedSMEM_offset_0_alias
	.size		__nv_reservedSMEM_offset_0_alias, 0, 64
	.other		__nv_reservedSMEM_offset_0_alias,@"STO_CUDA_RESERVED_SHARED STV_DEFAULT"
__nv_reservedSMEM_offset_0_alias:
	.zero		0
	.zero		64


//--------------------- .nv.constant0._Z8kernel_0ILi512ELi1073741824EEvPiS0_ --------------------------
	.section	.nv.constant0._Z8kernel_0ILi512ELi1073741824EEvPiS0_,"a",@progbits
	.sectionflags	@""
	.align	4
.nv.constant0._Z8kernel_0ILi512ELi1073741824EEvPiS0_:
	.zero		912


//--------------------- .nv.constant0._Z12warmupKernelv --------------------------
	.section	.nv.constant0._Z12warmupKernelv,"a",@progbits
	.sectionflags	@""
	.align	4
.nv.constant0._Z12warmupKernelv:
	.zero		896


//--------------------- SYMBOLS --------------------------

	.type		.nv.reservedSmem.offset0,@object
	.size		.nv.reservedSmem.offset0,0x4
